//
// Generated by NVIDIA NVVM Compiler
//
// Compiler Build ID: CL-36424714
// Cuda compilation tools, release 13.0, V13.0.88
// Based on NVVM 20.0.0
//

.version 9.0
.target sm_100
.address_size 64

	// .globl	_Z18breadthFirstSearchPKiPbii
.extern .func  (.param .b32 func_retval0) vprintf
(
	.param .b64 vprintf_param_0,
	.param .b64 vprintf_param_1
)
;
.global .align 1 .b8 $str[18] = {86, 105, 115, 105, 116, 105, 110, 103, 32, 110, 111, 100, 101, 32, 37, 100, 10};

.visible .entry _Z18breadthFirstSearchPKiPbii(
	.param .u64 .ptr .align 1 _Z18breadthFirstSearchPKiPbii_param_0,
	.param .u64 .ptr .align 1 _Z18breadthFirstSearchPKiPbii_param_1,
	.param .u32 _Z18breadthFirstSearchPKiPbii_param_2,
	.param .u32 _Z18breadthFirstSearchPKiPbii_param_3
)
{
	.local .align 8 .b8 	__local_depot0[8];
	.reg .b64 	%SP;
	.reg .b64 	%SPL;
	.reg .pred 	%p<17>;
	.reg .b16 	%rs<12>;
	.reg .b32 	%r<49>;
	.reg .b64 	%rd<38>;

	mov.u64 	%SPL, __local_depot0;
	cvta.local.u64 	%SP, %SPL;
	ld.param.u64 	%rd9, [_Z18breadthFirstSearchPKiPbii_param_0];
	ld.param.u64 	%rd10, [_Z18breadthFirstSearchPKiPbii_param_1];
	ld.param.u32 	%r15, [_Z18breadthFirstSearchPKiPbii_param_2];
	ld.param.u32 	%r16, [_Z18breadthFirstSearchPKiPbii_param_3];
	cvta.to.global.u64 	%rd1, %rd9;
	cvta.to.global.u64 	%rd2, %rd10;
	add.u64 	%rd11, %SP, 0;
	add.u64 	%rd3, %SPL, 0;
	mov.u32 	%r17, %ctaid.x;
	mov.u32 	%r18, %ntid.x;
	mov.u32 	%r19, %tid.x;
	mad.lo.s32 	%r20, %r17, %r18, %r19;
	setp.ne.s32 	%p1, %r20, %r15;
	@%p1 bra 	$L__BB0_23;
	cvt.s64.s32 	%rd12, %r15;
	add.s64 	%rd13, %rd2, %rd12;
	mov.b16 	%rs1, 1;
	st.global.u8 	[%rd13], %rs1;
	st.local.u32 	[%rd3], %r15;
	mov.u64 	%rd14, $str;
	cvta.global.u64 	%rd15, %rd14;
	{ // callseq 0, 0
	.param .b64 param0;
	st.param.b64 	[param0], %rd15;
	.param .b64 param1;
	st.param.b64 	[param1], %rd11;
	.param .b32 retval0;
	call.uni (retval0), 
	vprintf, 
	(
	param0, 
	param1
	);
	ld.param.b32 	%r21, [retval0];
	} // callseq 0
	setp.lt.s32 	%p2, %r16, 1;
	@%p2 bra 	$L__BB0_23;
	mul.lo.s32 	%r1, %r16, %r15;
	and.b32  	%r2, %r16, 3;
	setp.lt.u32 	%p3, %r16, 4;
	mov.b32 	%r48, 0;
	@%p3 bra 	$L__BB0_17;
	and.b32  	%r48, %r16, 2147483644;
	mov.b32 	%r44, 0;
$L__BB0_4:
	add.s32 	%r25, %r44, %r1;
	mul.wide.s32 	%rd17, %r25, 4;
	add.s64 	%rd4, %rd1, %rd17;
	ld.global.u32 	%r26, [%rd4];
	setp.ne.s32 	%p4, %r26, 1;
	cvt.u64.u32 	%rd18, %r44;
	add.s64 	%rd5, %rd2, %rd18;
	@%p4 bra 	$L__BB0_7;
	ld.global.u8 	%rs2, [%rd5];
	setp.ne.s16 	%p5, %rs2, 0;
	@%p5 bra 	$L__BB0_7;
	mov.b16 	%rs3, 1;
	st.global.u8 	[%rd5], %rs3;
	st.local.u32 	[%rd3], %r44;
	cvta.global.u64 	%rd20, %rd14;
	{ // callseq 1, 0
	.param .b64 param0;
	st.param.b64 	[param0], %rd20;
	.param .b64 param1;
	st.param.b64 	[param1], %rd11;
	.param .b32 retval0;
	call.uni (retval0), 
	vprintf, 
	(
	param0, 
	param1
	);
	ld.param.b32 	%r27, [retval0];
	} // callseq 1
$L__BB0_7:
	ld.global.u32 	%r29, [%rd4+4];
	setp.ne.s32 	%p6, %r29, 1;
	@%p6 bra 	$L__BB0_10;
	ld.global.u8 	%rs4, [%rd5+1];
	setp.ne.s16 	%p7, %rs4, 0;
	@%p7 bra 	$L__BB0_10;
	mov.b16 	%rs5, 1;
	st.global.u8 	[%rd5+1], %rs5;
	add.s32 	%r30, %r44, 1;
	st.local.u32 	[%rd3], %r30;
	cvta.global.u64 	%rd23, %rd14;
	{ // callseq 2, 0
	.param .b64 param0;
	st.param.b64 	[param0], %rd23;
	.param .b64 param1;
	st.param.b64 	[param1], %rd11;
	.param .b32 retval0;
	call.uni (retval0), 
	vprintf, 
	(
	param0, 
	param1
	);
	ld.param.b32 	%r31, [retval0];
	} // callseq 2
$L__BB0_10:
	ld.global.u32 	%r33, [%rd4+8];
	setp.ne.s32 	%p8, %r33, 1;
	@%p8 bra 	$L__BB0_13;
	ld.global.u8 	%rs6, [%rd5+2];
	setp.ne.s16 	%p9, %rs6, 0;
	@%p9 bra 	$L__BB0_13;
	mov.b16 	%rs7, 1;
	st.global.u8 	[%rd5+2], %rs7;
	add.s32 	%r34, %r44, 2;
	st.local.u32 	[%rd3], %r34;
	cvta.global.u64 	%rd26, %rd14;
	{ // callseq 3, 0
	.param .b64 param0;
	st.param.b64 	[param0], %rd26;
	.param .b64 param1;
	st.param.b64 	[param1], %rd11;
	.param .b32 retval0;
	call.uni (retval0), 
	vprintf, 
	(
	param0, 
	param1
	);
	ld.param.b32 	%r35, [retval0];
	} // callseq 3
$L__BB0_13:
	ld.global.u32 	%r37, [%rd4+12];
	setp.ne.s32 	%p10, %r37, 1;
	@%p10 bra 	$L__BB0_16;
	ld.global.u8 	%rs8, [%rd5+3];
	setp.ne.s16 	%p11, %rs8, 0;
	@%p11 bra 	$L__BB0_16;
	mov.b16 	%rs9, 1;
	st.global.u8 	[%rd5+3], %rs9;
	add.s32 	%r38, %r44, 3;
	st.local.u32 	[%rd3], %r38;
	cvta.global.u64 	%rd29, %rd14;
	{ // callseq 4, 0
	.param .b64 param0;
	st.param.b64 	[param0], %rd29;
	.param .b64 param1;
	st.param.b64 	[param1], %rd11;
	.param .b32 retval0;
	call.uni (retval0), 
	vprintf, 
	(
	param0, 
	param1
	);
	ld.param.b32 	%r39, [retval0];
	} // callseq 4
$L__BB0_16:
	add.s32 	%r44, %r44, 4;
	setp.ne.s32 	%p12, %r44, %r48;
	@%p12 bra 	$L__BB0_4;
$L__BB0_17:
	setp.eq.s32 	%p13, %r2, 0;
	@%p13 bra 	$L__BB0_23;
	cvt.u64.u32 	%rd31, %r48;
	add.s64 	%rd37, %rd2, %rd31;
	add.s32 	%r47, %r48, %r1;
	neg.s32 	%r46, %r2;
$L__BB0_19:
	.pragma "nounroll";
	mul.wide.s32 	%rd32, %r47, 4;
	add.s64 	%rd33, %rd1, %rd32;
	ld.global.u32 	%r41, [%rd33];
	setp.ne.s32 	%p14, %r41, 1;
	@%p14 bra 	$L__BB0_22;
	ld.global.u8 	%rs10, [%rd37];
	setp.ne.s16 	%p15, %rs10, 0;
	@%p15 bra 	$L__BB0_22;
	mov.b16 	%rs11, 1;
	st.global.u8 	[%rd37], %rs11;
	st.local.u32 	[%rd3], %r48;
	cvta.global.u64 	%rd35, %rd14;
	{ // callseq 5, 0
	.param .b64 param0;
	st.param.b64 	[param0], %rd35;
	.param .b64 param1;
	st.param.b64 	[param1], %rd11;
	.param .b32 retval0;
	call.uni (retval0), 
	vprintf, 
	(
	param0, 
	param1
	);
	ld.param.b32 	%r42, [retval0];
	} // callseq 5
$L__BB0_22:
	add.s32 	%r48, %r48, 1;
	add.s64 	%rd37, %rd37, 1;
	add.s32 	%r47, %r47, 1;
	add.s32 	%r46, %r46, 1;
	setp.ne.s32 	%p16, %r46, 0;
	@%p16 bra 	$L__BB0_19;
$L__BB0_23:
	ret;

}


// ===== COMPILED SASS (sm_100) =====

	.target	sm_100

	.elftype	@"ET_EXEC"


//--------------------- .note.nv.tkinfo           --------------------------
	.section	.note.nv.tkinfo,"",@"SHT_NOTE"
	.sectionflags	@"SHF_NOTE_NV_TKINFO"
	.tkinfo
        /*0018*/ 	.word	0x00000002
        /*0030*/ 	.string	""
        /*0030*/ 	.string	"ptxas"
        /*0030*/ 	.string	"Cuda compilation tools, release 13.0, V13.0.88"
        /*0030*/ 	.string	"Build cuda_13.0.r13.0/compiler.36424714_0"
        /*0030*/ 	.string	"-arch sm_100 -m 64 "



//--------------------- .note.nv.cuinfo           --------------------------
	.section	.note.nv.cuinfo,"",@"SHT_NOTE"
	.sectionflags	@"SHF_NOTE_NV_CUINFO"
        /*0018*/ 	.short	0x0002
        /*001a*/ 	.short	0x0064
        /*001c*/ 	.short	0x0082
	.zero		2


//--------------------- .nv.info                  --------------------------
	.section	.nv.info,"",@"SHT_CUDA_INFO"
	.align	4


	//----- nvinfo : EIATTR_REGCOUNT
	.align		4
        /*0000*/ 	.byte	0x04, 0x2f
        /*0002*/ 	.short	(.L_2 - .L_1)
	.align		4
.L_1:
        /*0004*/ 	.word	index@(_Z18breadthFirstSearchPKiPbii)
        /*0008*/ 	.word	0x0000001c


	//----- nvinfo : EIATTR_FRAME_SIZE
	.align		4
.L_2:
        /*000c*/ 	.byte	0x04, 0x11
        /*000e*/ 	.short	(.L_4 - .L_3)
	.align		4
.L_3:
        /*0010*/ 	.word	index@(_Z18breadthFirstSearchPKiPbii)
        /*0014*/ 	.word	0x00000008


	//----- nvinfo : EIATTR_MIN_STACK_SIZE
	.align		4
.L_4:
        /*0018*/ 	.byte	0x04, 0x12
        /*001a*/ 	.short	(.L_6 - .L_5)
	.align		4
.L_5:
        /*001c*/ 	.word	index@(_Z18breadthFirstSearchPKiPbii)
        /*0020*/ 	.word	0x00000008
.L_6:


//--------------------- .nv.compat                --------------------------
	.section	.nv.compat,"",@"SHT_CUDA_COMPAT_INFO"
	.align	4
        /*0000*/ 	.byte	0x02, 0x09, 0x00, 0x00, 0x02, 0x02, 0x01, 0x00, 0x02, 0x05, 0x05, 0x00, 0x03, 0x07, 0x01, 0x01
        /*0010*/ 	.byte	0x02, 0x03, 0x00, 0x00, 0x02, 0x06, 0x01, 0x00, 0x04, 0x0b, 0x08, 0x00, 0x09, 0x00, 0x00, 0x00
        /*0020*/ 	.byte	0x00, 0x00, 0x00, 0x00


//--------------------- .nv.info._Z18breadthFirstSearchPKiPbii --------------------------
	.section	.nv.info._Z18breadthFirstSearchPKiPbii,"",@"SHT_CUDA_INFO"
	.sectionflags	@""
	.align	4


	//----- nvinfo : EIATTR_CUDA_API_VERSION
	.align		4
        /*0000*/ 	.byte	0x04, 0x37
        /*0002*/ 	.short	(.L_8 - .L_7)
.L_7:
        /*0004*/ 	.word	0x00000082


	//----- nvinfo : EIATTR_KPARAM_INFO
	.align		4
.L_8:
        /*0008*/ 	.byte	0x04, 0x17
        /*000a*/ 	.short	(.L_10 - .L_9)
.L_9:
        /*000c*/ 	.word	0x00000000
        /*0010*/ 	.short	0x0003
        /*0012*/ 	.short	0x0014
        /*0014*/ 	.byte	0x00, 0xf0, 0x11, 0x00


	//----- nvinfo : EIATTR_KPARAM_INFO
	.align		4
.L_10:
        /*0018*/ 	.byte	0x04, 0x17
        /*001a*/ 	.short	(.L_12 - .L_11)
.L_11:
        /*001c*/ 	.word	0x00000000
        /*0020*/ 	.short	0x0002
        /*0022*/ 	.short	0x0010
        /*0024*/ 	.byte	0x00, 0xf0, 0x11, 0x00


	//----- nvinfo : EIATTR_KPARAM_INFO
	.align		4
.L_12:
        /*0028*/ 	.byte	0x04, 0x17
        /*002a*/ 	.short	(.L_14 - .L_13)
.L_13:
        /*002c*/ 	.word	0x00000000
        /*0030*/ 	.short	0x0001
        /*0032*/ 	.short	0x0008
        /*0034*/ 	.byte	0x00, 0xf5, 0x21, 0x00


	//----- nvinfo : EIATTR_KPARAM_INFO
	.align		4
.L_14:
        /*0038*/ 	.byte	0x04, 0x17
        /*003a*/ 	.short	(.L_16 - .L_15)
.L_15:
        /*003c*/ 	.word	0x00000000
        /*0040*/ 	.short	0x0000
        /*0042*/ 	.short	0x0000
        /*0044*/ 	.byte	0x00, 0xf5, 0x21, 0x00


	//----- nvinfo : EIATTR_SPARSE_MMA_MASK
	.align		4
.L_16:
        /*0048*/ 	.byte	0x03, 0x50
        /*004a*/ 	.short	0x0000


	//----- nvinfo : EIATTR_MAXREG_COUNT
	.align		4
        /*004c*/ 	.byte	0x03, 0x1b
        /*004e*/ 	.short	0x00ff


	//----- nvinfo : EIATTR_EXTERNS
	.align		4
        /*0050*/ 	.byte	0x04, 0x0f
        /*0052*/ 	.short	(.L_18 - .L_17)


	//   ....[0]....
	.align		4
.L_17:
        /*0054*/ 	.word	index@(vprintf)


	//----- nvinfo : EIATTR_MERCURY_ISA_VERSION
	.align		4
.L_18:
        /*0058*/ 	.byte	0x03, 0x5f
        /*005a*/ 	.short	0x0101


	//----- nvinfo : EIATTR_VRC_CTA_INIT_COUNT
	.align		4
        /*005c*/ 	.byte	0x02, 0x4a
	.zero		1
	.zero		1


	//----- nvinfo : EIATTR_SYSCALL_OFFSETS
	.align		4
        /*0060*/ 	.byte	0x04, 0x46
        /*0062*/ 	.short	(.L_20 - .L_19)


	//   ....[0]....
.L_19:
        /*0064*/ 	.word	0x000001d0


	//   ....[1]....
        /*0068*/ 	.word	0x00000400


	//   ....[2]....
        /*006c*/ 	.word	0x00000550


	//   ....[3]....
        /*0070*/ 	.word	0x000006a0


	//   ....[4]....
        /*0074*/ 	.word	0x000007f0


	//   ....[5]....
        /*0078*/ 	.word	0x00000a40


	//----- nvinfo : EIATTR_EXIT_INSTR_OFFSETS
	.align		4
.L_20:
        /*007c*/ 	.byte	0x04, 0x1c
        /*007e*/ 	.short	(.L_22 - .L_21)


	//   ....[0]....
.L_21:
        /*0080*/ 	.word	0x000000c0


	//   ....[1]....
        /*0084*/ 	.word	0x00000200


	//   ....[2]....
        /*0088*/ 	.word	0x00000860


	//   ....[3]....
        /*008c*/ 	.word	0x00000ac0


	//----- nvinfo : EIATTR_CRS_STACK_SIZE
	.align		4
.L_22:
        /*0090*/ 	.byte	0x04, 0x1e
        /*0092*/ 	.short	(.L_24 - .L_23)
.L_23:
        /*0094*/ 	.word	0x00000000


	//----- nvinfo : EIATTR_CBANK_PARAM_SIZE
	.align		4
.L_24:
        /*0098*/ 	.byte	0x03, 0x19
        /*009a*/ 	.short	0x0018


	//----- nvinfo : EIATTR_PARAM_CBANK
	.align		4
        /*009c*/ 	.byte	0x04, 0x0a
        /*009e*/ 	.short	(.L_26 - .L_25)
	.align		4
.L_25:
        /*00a0*/ 	.word	index@(.nv.constant0._Z18breadthFirstSearchPKiPbii)
        /*00a4*/ 	.short	0x0380
        /*00a6*/ 	.short	0x0018


	//----- nvinfo : EIATTR_SW_WAR
	.align		4
.L_26:
        /*00a8*/ 	.byte	0x04, 0x36
        /*00aa*/ 	.short	(.L_28 - .L_27)
.L_27:
        /*00ac*/ 	.word	0x00000008
.L_28:


//--------------------- .nv.callgraph             --------------------------
	.section	.nv.callgraph,"",@"SHT_CUDA_CALLGRAPH"
	.align	4
	.sectionentsize	8
	.align		4
        /*0000*/ 	.word	0x00000000
	.align		4
        /*0004*/ 	.word	0xffffffff
	.align		4
        /*0008*/ 	.word	index@(_Z18breadthFirstSearchPKiPbii)
	.align		4
        /*000c*/ 	.word	index@(vprintf)
	.align		4
        /*0010*/ 	.word	0x00000000
	.align		4
        /*0014*/ 	.word	0xfffffffe
	.align		4
        /*0018*/ 	.word	0x00000000
	.align		4
        /*001c*/ 	.word	0xfffffffd
	.align		4
        /*0020*/ 	.word	0x00000000
	.align		4
        /*0024*/ 	.word	0xfffffffc


//--------------------- .nv.constant4             --------------------------
	.section	.nv.constant4,"a",@progbits
	.align	8
	.align		8
.nv.constant4:
        /*0000*/ 	.dword	vprintf
	.align		8
        /*0008*/ 	.dword	$str


//--------------------- .text._Z18breadthFirstSearchPKiPbii --------------------------
	.section	.text._Z18breadthFirstSearchPKiPbii,"ax",@progbits
	.align	128
        .global         _Z18breadthFirstSearchPKiPbii
        .type           _Z18breadthFirstSearchPKiPbii,@function
        .size           _Z18breadthFirstSearchPKiPbii,(.L_x_15 - _Z18breadthFirstSearchPKiPbii)
        .other          _Z18breadthFirstSearchPKiPbii,@"STO_CUDA_ENTRY STV_DEFAULT"
_Z18breadthFirstSearchPKiPbii:
.text._Z18breadthFirstSearchPKiPbii:
[----:B------:R-:W0:Y:S01]  /*0000*/  LDC R1, c[0x0][0x37c] ;  /* 0x0000df00ff017b82 */ /* 0x000e220000000800 */
[----:B------:R-:W1:Y:S01]  /*0010*/  S2R R0, SR_TID.X ;  /* 0x0000000000007919 */ /* 0x000e620000002100 */
[----:B------:R-:W2:Y:S06]  /*0020*/  LDCU UR5, c[0x0][0x2fc] ;  /* 0x00005f80ff0577ac */ /* 0x000eac0008000800 */
[----:B------:R-:W1:Y:S01]  /*0030*/  S2UR UR6, SR_CTAID.X ;  /* 0x00000000000679c3 */ /* 0x000e620000002500 */
[----:B0-----:R-:W-:Y:S01]  /*0040*/  VIADD R1, R1, 0xfffffff8 ;  /* 0xfffffff801017836 */ /* 0x001fe20000000000 */
[----:B------:R-:W0:Y:S06]  /*0050*/  LDCU UR4, c[0x0][0x2f8] ;  /* 0x00005f00ff0477ac */ /* 0x000e2c0008000800 */
[----:B------:R-:W1:Y:S08]  /*0060*/  LDC R3, c[0x0][0x360] ;  /* 0x0000d800ff037b82 */ /* 0x000e700000000800 */
[----:B------:R-:W3:Y:S01]  /*0070*/  LDC R10, c[0x0][0x390] ;  /* 0x0000e400ff0a7b82 */ /* 0x000ee20000000800 */
[----:B0-----:R-:W-:-:S05]  /*0080*/  IADD3 R23, P1, PT, R1, UR4, RZ ;  /* 0x0000000401177c10 */ /* 0x001fca000ff3e0ff */
[----:B--2---:R-:W-:Y:S02]  /*0090*/  IMAD.X R22, RZ, RZ, UR5, P1 ;  /* 0x00000005ff167e24 */ /* 0x004fe400088e06ff */
[----:B-1----:R-:W-:-:S05]  /*00a0*/  IMAD R3, R3, UR6, R0 ;  /* 0x0000000603037c24 */ /* 0x002fca000f8e0200 */
[----:B---3--:R-:W-:-:S13]  /*00b0*/  ISETP.NE.AND P0, PT, R3, R10, PT ;  /* 0x0000000a0300720c */ /* 0x008fda0003f05270 */
[----:B------:R-:W-:Y:S05]  /*00c0*/  @P0 EXIT ;  /* 0x000000000000094d */ /* 0x000fea0003800000 */
[----:B------:R-:W0:Y:S01]  /*00d0*/  LDC.64 R8, c[0x0][0x388] ;  /* 0x0000e200ff087b82 */ /* 0x000e220000000a00 */
[----:B------:R-:W1:Y:S01]  /*00e0*/  LDCU.64 UR36, c[0x0][0x358] ;  /* 0x00006b00ff2477ac */ /* 0x000e620008000a00 */
[----:B------:R-:W-:Y:S01]  /*00f0*/  IMAD.MOV.U32 R3, RZ, RZ, 0x1 ;  /* 0x00000001ff037424 */ /* 0x000fe200078e00ff */
[----:B------:R-:W-:Y:S01]  /*0100*/  MOV R0, 0x0 ;  /* 0x0000000000007802 */ /* 0x000fe20000000f00 */
[----:B------:R-:W-:Y:S01]  /*0110*/  STL [R1], R10 ;  /* 0x0000000a01007387 */ /* 0x000fe20000100800 */
[----:B------:R-:W2:Y:S01]  /*0120*/  LDCU.64 UR4, c[0x4][0x8] ;  /* 0x01000100ff0477ac */ /* 0x000ea20008000a00 */
[----:B------:R-:W-:Y:S01]  /*0130*/  IMAD.MOV.U32 R6, RZ, RZ, R23 ;  /* 0x000000ffff067224 */ /* 0x000fe200078e0017 */
[----:B------:R-:W-:Y:S01]  /*0140*/  MOV R7, R22 ;  /* 0x0000001600077202 */ /* 0x000fe20000000f00 */
[----:B------:R-:W3:Y:S01]  /*0150*/  LDCU.64 UR38, c[0x0][0x388] ;  /* 0x00007100ff2677ac */ /* 0x000ee20008000a00 */
[----:B--2---:R-:W-:Y:S01]  /*0160*/  IMAD.U32 R4, RZ, RZ, UR4 ;  /* 0x00000004ff047e24 */ /* 0x004fe2000f8e00ff */
[----:B0-----:R-:W-:Y:S01]  /*0170*/  IADD3 R8, P0, PT, R10, R8, RZ ;  /* 0x000000080a087210 */ /* 0x001fe20007f1e0ff */
[----:B------:R-:W-:-:S03]  /*0180*/  IMAD.U32 R5, RZ, RZ, UR5 ;  /* 0x00000005ff057e24 */ /* 0x000fc6000f8e00ff */
[----:B------:R-:W-:-:S05]  /*0190*/  LEA.HI.X.SX32 R9, R10, R9, 0x1, P0 ;  /* 0x000000090a097211 */ /* 0x000fca00000f0eff */
[----:B-1----:R0:W-:Y:S02]  /*01a0*/  STG.E.U8 desc[UR36][R8.64], R3 ;  /* 0x0000000308007986 */ /* 0x0021e4000c101124 */
[----:B0--3--:R0:W1:Y:S02]  /*01b0*/  LDC.64 R2, c[0x4][R0] ;  /* 0x0100000000027b82 */ /* 0x0090640000000a00 */
[----:B------:R-:W-:-:S07]  /*01c0*/  LEPC R20, `(.L_x_0) ;  /* 0x000000001014794e */ /* 0x000fce0000000000 */
[----:B01----:R-:W-:Y:S05]  /*01d0*/  CALL.ABS.NOINC R2 ;  /* 0x0000000002007343 */ /* 0x003fea0003c00000 */
.L_x_0:
[----:B------:R-:W0:Y:S02]  /*01e0*/  LDC R0, c[0x0][0x394] ;  /* 0x0000e500ff007b82 */ /* 0x000e240000000800 */
[----:B0-----:R-:W-:-:S13]  /*01f0*/  ISETP.GE.AND P0, PT, R0, 0x1, PT ;  /* 0x000000010000780c */ /* 0x001fda0003f06270 */
[----:B------:R-:W-:Y:S05]  /*0200*/  @!P0 EXIT ;  /* 0x000000000000894d */ /* 0x000fea0003800000 */
[C---:B------:R-:W-:Y:S01]  /*0210*/  ISETP.GE.U32.AND P0, PT, R0.reuse, 0x4, PT ;  /* 0x000000040000780c */ /* 0x040fe20003f06070 */
[----:B------:R-:W-:Y:S01]  /*0220*/  IMAD.MOV.U32 R2, RZ, RZ, RZ ;  /* 0x000000ffff027224 */ /* 0x000fe200078e00ff */
[----:B------:R-:W-:-:S11]  /*0230*/  LOP3.LUT R25, R0, 0x3, RZ, 0xc0, !PT ;  /* 0x0000000300197812 */ /* 0x000fd600078ec0ff */
[----:B------:R-:W-:Y:S05]  /*0240*/  @!P0 BRA `(.L_x_1) ;  /* 0x0000000400808947 */ /* 0x000fea0003800000 */
[----:B------:R-:W-:Y:S01]  /*0250*/  BSSY.RECONVERGENT B7, `(.L_x_1) ;  /* 0x000005f000077945 */ /* 0x000fe20003800200 */
[----:B------:R-:W-:Y:S01]  /*0260*/  LOP3.LUT R2, R0, 0x7ffffffc, RZ, 0xc0, !PT ;  /* 0x7ffffffc00027812 */ /* 0x000fe200078ec0ff */
[----:B------:R-:W-:-:S07]  /*0270*/  IMAD.MOV.U32 R24, RZ, RZ, RZ ;  /* 0x000000ffff187224 */ /* 0x000fce00078e00ff */
.L_x_10:
[----:B------:R-:W0:Y:S08]  /*0280*/  LDC.64 R4, c[0x0][0x390] ;  /* 0x0000e400ff047b82 */ /* 0x000e300000000a00 */
[----:B------:R-:W1:Y:S01]  /*0290*/  LDC.64 R18, c[0x0][0x380] ;  /* 0x0000e000ff127b82 */ /* 0x000e620000000a00 */
[----:B0-----:R-:W-:-:S04]  /*02a0*/  IMAD R3, R4, R5, R24 ;  /* 0x0000000504037224 */ /* 0x001fc800078e0218 */
[----:B-1----:R-:W-:-:S05]  /*02b0*/  IMAD.WIDE R18, R3, 0x4, R18 ;  /* 0x0000000403127825 */ /* 0x002fca00078e0212 */
[----:B------:R-:W2:Y:S01]  /*02c0*/  LDG.E R0, desc[UR36][R18.64] ;  /* 0x0000002412007981 */ /* 0x000ea2000c1e1900 */
[----:B------:R-:W-:Y:S01]  /*02d0*/  IADD3 R16, P1, PT, R24, UR38, RZ ;  /* 0x0000002618107c10 */ /* 0x000fe2000ff3e0ff */
[----:B------:R-:W-:Y:S04]  /*02e0*/  BSSY.RECONVERGENT B6, `(.L_x_2) ;  /* 0x0000013000067945 */ /* 0x000fe80003800200 */
[----:B------:R-:W-:Y:S01]  /*02f0*/  IMAD.X R17, RZ, RZ, UR39, P1 ;  /* 0x00000027ff117e24 */ /* 0x000fe200088e06ff */
[----:B--2---:R-:W-:-:S13]  /*0300*/  ISETP.NE.AND P0, PT, R0, 0x1, PT ;  /* 0x000000010000780c */ /* 0x004fda0003f05270 */
[----:B------:R-:W-:Y:S05]  /*0310*/  @P0 BRA `(.L_x_3) ;  /* 0x00000000003c0947 */ /* 0x000fea0003800000 */
[----:B------:R-:W2:Y:S02]  /*0320*/  LDG.E.U8 R0, desc[UR36][R16.64] ;  /* 0x0000002410007981 */ /* 0x000ea4000c1e1100 */
[----:B--2---:R-:W-:-:S13]  /*0330*/  ISETP.NE.AND P0, PT, R0, RZ, PT ;  /* 0x000000ff0000720c */ /* 0x004fda0003f05270 */
[----:B------:R-:W-:Y:S05]  /*0340*/  @P0 BRA `(.L_x_3) ;  /* 0x0000000000300947 */ /* 0x000fea0003800000 */
[----:B------:R-:W-:Y:S01]  /*0350*/  MOV R8, 0x0 ;  /* 0x0000000000087802 */ /* 0x000fe20000000f00 */
[----:B------:R-:W-:Y:S01]  /*0360*/  IMAD.MOV.U32 R0, RZ, RZ, 0x1 ;  /* 0x00000001ff007424 */ /* 0x000fe200078e00ff */
[----:B------:R0:W-:Y:S01]  /*0370*/  STL [R1], R24 ;  /* 0x0000001801007387 */ /* 0x0001e20000100800 */
[----:B------:R-:W1:Y:S01]  /*0380*/  LDCU.64 UR4, c[0x4][0x8] ;  /* 0x01000100ff0477ac */ /* 0x000e620008000a00 */
[----:B------:R-:W-:Y:S02]  /*0390*/  IMAD.MOV.U32 R6, RZ, RZ, R23 ;  /* 0x000000ffff067224 */ /* 0x000fe400078e0017 */
[----:B------:R0:W-:Y:S01]  /*03a0*/  STG.E.U8 desc[UR36][R16.64], R0 ;  /* 0x0000000010007986 */ /* 0x0001e2000c101124 */
[----:B------:R-:W2:Y:S01]  /*03b0*/  LDC.64 R8, c[0x4][R8] ;  /* 0x0100000008087b82 */ /* 0x000ea20000000a00 */
[----:B------:R-:W-:Y:S02]  /*03c0*/  IMAD.MOV.U32 R7, RZ, RZ, R22 ;  /* 0x000000ffff077224 */ /* 0x000fe400078e0016 */
[----:B-1----:R-:W-:Y:S01]  /*03d0*/  IMAD.U32 R4, RZ, RZ, UR4 ;  /* 0x00000004ff047e24 */ /* 0x002fe2000f8e00ff */
[----:B0-----:R-:W-:-:S07]  /*03e0*/  MOV R5, UR5 ;  /* 0x0000000500057c02 */ /* 0x001fce0008000f00 */
[----:B------:R-:W-:-:S07]  /*03f0*/  LEPC R20, `(.L_x_3) ;  /* 0x000000001014794e */ /* 0x000fce0000000000 */
[----:B--2---:R-:W-:Y:S05]  /*0400*/  CALL.ABS.NOINC R8 ;  /* 0x0000000008007343 */ /* 0x004fea0003c00000 */
.L_x_3:
[----:B------:R-:W-:Y:S05]  /*0410*/  BSYNC.RECONVERGENT B6 ;  /* 0x0000000000067941 */ /* 0x000fea0003800200 */
.L_x_2:
[----:B------:R-:W2:Y:S01]  /*0420*/  LDG.E R0, desc[UR36][R18.64+0x4] ;  /* 0x0000042412007981 */ /* 0x000ea2000c1e1900 */
[----:B------:R-:W-:Y:S01]  /*0430*/  BSSY.RECONVERGENT B6, `(.L_x_4) ;  /* 0x0000013000067945 */ /* 0x000fe20003800200 */
[----:B--2---:R-:W-:-:S13]  /*0440*/  ISETP.NE.AND P0, PT, R0, 0x1, PT ;  /* 0x000000010000780c */ /* 0x004fda0003f05270 */
[----:B------:R-:W-:Y:S05]  /*0450*/  @P0 BRA `(.L_x_5) ;  /* 0x0000000000400947 */ /* 0x000fea0003800000 */
[----:B------:R-:W2:Y:S02]  /*0460*/  LDG.E.U8 R0, desc[UR36][R16.64+0x1] ;  /* 0x0000012410007981 */ /* 0x000ea4000c1e1100 */
[----:B--2---:R-:W-:-:S13]  /*0470*/  ISETP.NE.AND P0, PT, R0, RZ, PT ;  /* 0x000000ff0000720c */ /* 0x004fda0003f05270 */
[----:B------:R-:W-:Y:S05]  /*0480*/  @P0 BRA `(.L_x_5) ;  /* 0x0000000000340947 */ /* 0x000fea0003800000 */
[----:B------:R-:W-:Y:S01]  /*0490*/  MOV R8, 0x0 ;  /* 0x0000000000087802 */ /* 0x000fe20000000f00 */
[----:B------:R-:W-:Y:S01]  /*04a0*/  IMAD.MOV.U32 R3, RZ, RZ, 0x1 ;  /* 0x00000001ff037424 */ /* 0x000fe200078e00ff */
[----:B------:R-:W0:Y:S01]  /*04b0*/  LDCU.64 UR4, c[0x4][0x8] ;  /* 0x01000100ff0477ac */ /* 0x000e220008000a00 */
[----:B------:R-:W-:Y:S02]  /*04c0*/  VIADD R0, R24, 0x1 ;  /* 0x0000000118007836 */ /* 0x000fe40000000000 */
[----:B------:R-:W-:Y:S01]  /*04d0*/  IMAD.MOV.U32 R6, RZ, RZ, R23 ;  /* 0x000000ffff067224 */ /* 0x000fe200078e0017 */
[----:B------:R1:W-:Y:S01]  /*04e0*/  STG.E.U8 desc[UR36][R16.64+0x1], R3 ;  /* 0x0000010310007986 */ /* 0x0003e2000c101124 */
[----:B------:R-:W2:Y:S01]  /*04f0*/  LDC.64 R8, c[0x4][R8] ;  /* 0x0100000008087b82 */ /* 0x000ea20000000a00 */
[----:B------:R-:W-:Y:S02]  /*0500*/  IMAD.MOV.U32 R7, RZ, RZ, R22 ;  /* 0x000000ffff077224 */ /* 0x000fe400078e0016 */
[----:B------:R1:W-:Y:S01]  /*0510*/  STL [R1], R0 ;  /* 0x0000000001007387 */ /* 0x0003e20000100800 */
[----:B0-----:R-:W-:Y:S01]  /*0520*/  IMAD.U32 R4, RZ, RZ, UR4 ;  /* 0x00000004ff047e24 */ /* 0x001fe2000f8e00ff */
[----:B-1----:R-:W-:-:S07]  /*0530*/  MOV R5, UR5 ;  /* 0x0000000500057c02 */ /* 0x002fce0008000f00 */
[----:B------:R-:W-:-:S07]  /*0540*/  LEPC R20, `(.L_x_5) ;  /* 0x000000001014794e */ /* 0x000fce0000000000 */
[----:B--2---:R-:W-:Y:S05]  /*0550*/  CALL.ABS.NOINC R8 ;  /* 0x0000000008007343 */ /* 0x004fea0003c00000 */
.L_x_5:
[----:B------:R-:W-:Y:S05]  /*0560*/  BSYNC.RECONVERGENT B6 ;  /* 0x0000000000067941 */ /* 0x000fea0003800200 */
.L_x_4:
        /* <DEDUP_REMOVED lines=20> */
.L_x_7:
[----:B------:R-:W-:Y:S05]  /*06b0*/  BSYNC.RECONVERGENT B6 ;  /* 0x0000000000067941 */ /* 0x000fea0003800200 */
.L_x_6:
[----:B------:R-:W2:Y:S01]  /*06c0*/  LDG.E R18, desc[UR36][R18.64+0xc] ;  /* 0x00000c2412127981 */ /* 0x000ea2000c1e1900 */
[----:B------:R-:W-:Y:S01]  /*06d0*/  BSSY.RECONVERGENT B6, `(.L_x_8) ;  /* 0x0000013000067945 */ /* 0x000fe20003800200 */
[----:B--2---:R-:W-:-:S13]  /*06e0*/  ISETP.NE.AND P0, PT, R18, 0x1, PT ;  /* 0x000000011200780c */ /* 0x004fda0003f05270 */
[----:B------:R-:W-:Y:S05]  /*06f0*/  @P0 BRA `(.L_x_9) ;  /* 0x0000000000400947 */ /* 0x000fea0003800000 */
[----:B------:R-:W2:Y:S02]  /*0700*/  LDG.E.U8 R0, desc[UR36][R16.64+0x3] ;  /* 0x0000032410007981 */ /* 0x000ea4000c1e1100 */
[----:B--2---:R-:W-:-:S13]  /*0710*/  ISETP.NE.AND P0, PT, R0, RZ, PT ;  /* 0x000000ff0000720c */ /* 0x004fda0003f05270 */
[----:B------:R-:W-:Y:S05]  /*0720*/  @P0 BRA `(.L_x_9) ;  /* 0x0000000000340947 */ /* 0x000fea0003800000 */
[----:B------:R-:W-:Y:S01]  /*0730*/  IMAD.MOV.U32 R8, RZ, RZ, 0x1 ;  /* 0x00000001ff087424 */ /* 0x000fe200078e00ff */
[----:B------:R-:W-:Y:S01]  /*0740*/  MOV R3, 0x0 ;  /* 0x0000000000037802 */ /* 0x000fe20000000f00 */
[----:B------:R-:W-:Y:S01]  /*0750*/  VIADD R0, R24, 0x3 ;  /* 0x0000000318007836 */ /* 0x000fe20000000000 */
[----:B------:R-:W0:Y:S01]  /*0760*/  LDCU.64 UR4, c[0x4][0x8] ;  /* 0x01000100ff0477ac */ /* 0x000e220008000a00 */
[----:B------:R-:W-:Y:S01]  /*0770*/  IMAD.MOV.U32 R6, RZ, RZ, R23 ;  /* 0x000000ffff067224 */ /* 0x000fe200078e0017 */
[----:B------:R1:W-:Y:S01]  /*0780*/  STG.E.U8 desc[UR36][R16.64+0x3], R8 ;  /* 0x0000030810007986 */ /* 0x0003e2000c101124 */
[----:B------:R1:W2:Y:S01]  /*0790*/  LDC.64 R10, c[0x4][R3] ;  /* 0x01000000030a7b82 */ /* 0x0002a20000000a00 */
[----:B------:R-:W-:Y:S02]  /*07a0*/  IMAD.MOV.U32 R7, RZ, RZ, R22 ;  /* 0x000000ffff077224 */ /* 0x000fe400078e0016 */
[----:B------:R1:W-:Y:S01]  /*07b0*/  STL [R1], R0 ;  /* 0x0000000001007387 */ /* 0x0003e20000100800 */
[----:B0-----:R-:W-:Y:S01]  /*07c0*/  IMAD.U32 R4, RZ, RZ, UR4 ;  /* 0x00000004ff047e24 */ /* 0x001fe2000f8e00ff */
[----:B-1----:R-:W-:-:S07]  /*07d0*/  MOV R5, UR5 ;  /* 0x0000000500057c02 */ /* 0x002fce0008000f00 */
[----:B------:R-:W-:-:S07]  /*07e0*/  LEPC R20, `(.L_x_9) ;  /* 0x000000001014794e */ /* 0x000fce0000000000 */
[----:B--2---:R-:W-:Y:S05]  /*07f0*/  CALL.ABS.NOINC R10 ;  /* 0x000000000a007343 */ /* 0x004fea0003c00000 */
.L_x_9:
[----:B------:R-:W-:Y:S05]  /*0800*/  BSYNC.RECONVERGENT B6 ;  /* 0x0000000000067941 */ /* 0x000fea0003800200 */
.L_x_8:
[----:B------:R-:W-:-:S05]  /*0810*/  VIADD R24, R24, 0x4 ;  /* 0x0000000418187836 */ /* 0x000fca0000000000 */
[----:B------:R-:W-:-:S13]  /*0820*/  ISETP.NE.AND P0, PT, R24, R2, PT ;  /* 0x000000021800720c */ /* 0x000fda0003f05270 */
[----:B------:R-:W-:Y:S05]  /*0830*/  @P0 BRA `(.L_x_10) ;  /* 0xfffffff800900947 */ /* 0x000fea000383ffff */
[----:B------:R-:W-:Y:S05]  /*0840*/  BSYNC.RECONVERGENT B7 ;  /* 0x0000000000077941 */ /* 0x000fea0003800200 */
.L_x_1:
[----:B------:R-:W-:-:S13]  /*0850*/  ISETP.NE.AND P0, PT, R25, RZ, PT ;  /* 0x000000ff1900720c */ /* 0x000fda0003f05270 */
[----:B------:R-:W-:Y:S05]  /*0860*/  @!P0 EXIT ;  /* 0x000000000000894d */ /* 0x000fea0003800000 */
[----:B------:R-:W0:Y:S01]  /*0870*/  LDC.64 R18, c[0x0][0x390] ;  /* 0x0000e400ff127b82 */ /* 0x000e220000000a00 */
[----:B------:R-:W1:Y:S01]  /*0880*/  LDCU.64 UR4, c[0x0][0x388] ;  /* 0x00007100ff0477ac */ /* 0x000e620008000a00 */
[----:B------:R-:W-:Y:S01]  /*0890*/  IMAD.MOV R25, RZ, RZ, -R25 ;  /* 0x000000ffff197224 */ /* 0x000fe200078e0a19 */
[----:B-1----:R-:W-:Y:S01]  /*08a0*/  IADD3 R16, P0, PT, R2, UR4, RZ ;  /* 0x0000000402107c10 */ /* 0x002fe2000ff1e0ff */
[----:B0-----:R-:W-:-:S04]  /*08b0*/  IMAD R18, R18, R19, R2 ;  /* 0x0000001312127224 */ /* 0x001fc800078e0202 */
[----:B------:R-:W-:-:S08]  /*08c0*/  IMAD.X R17, RZ, RZ, UR5, P0 ;  /* 0x00000005ff117e24 */ /* 0x000fd000080e06ff */
.L_x_13:
[----:B------:R-:W0:Y:S02]  /*08d0*/  LDC.64 R4, c[0x0][0x380] ;  /* 0x0000e000ff047b82 */ /* 0x000e240000000a00 */
[----:B0-----:R-:W-:-:S06]  /*08e0*/  IMAD.WIDE R4, R18, 0x4, R4 ;  /* 0x0000000412047825 */ /* 0x001fcc00078e0204 */
[----:B------:R-:W2:Y:S01]  /*08f0*/  LDG.E R4, desc[UR36][R4.64] ;  /* 0x0000002404047981 */ /* 0x000ea2000c1e1900 */
[----:B------:R-:W-:Y:S01]  /*0900*/  IADD3 R25, PT, PT, R25, 0x1, RZ ;  /* 0x0000000119197810 */ /* 0x000fe20007ffe0ff */
[----:B------:R-:W-:Y:S03]  /*0910*/  BSSY.RECONVERGENT B6, `(.L_x_11) ;  /* 0x0000014000067945 */ /* 0x000fe60003800200 */
[----:B------:R-:W-:-:S04]  /*0920*/  ISETP.NE.AND P1, PT, R25, RZ, PT ;  /* 0x000000ff1900720c */ /* 0x000fc80003f25270 */
[----:B------:R-:W-:Y:S02]  /*0930*/  P2R R19, PR, RZ, 0x2 ;  /* 0x00000002ff137803 */ /* 0x000fe40000000000 */
        /* <DEDUP_REMOVED lines=9> */
[----:B------:R-:W-:Y:S01]  /*09d0*/  IMAD.MOV.U32 R6, RZ, RZ, R23 ;  /* 0x000000ffff067224 */ /* 0x000fe200078e0017 */
[----:B------:R-:W-:Y:S01]  /*09e0*/  MOV R7, R22 ;  /* 0x0000001600077202 */ /* 0x000fe20000000f00 */
[----:B------:R0:W-:Y:S01]  /*09f0*/  STG.E.U8 desc[UR36][R16.64], R0 ;  /* 0x0000000010007986 */ /* 0x0001e2000c101124 */
[----:B------:R-:W2:Y:S01]  /*0a00*/  LDC.64 R8, c[0x4][R8] ;  /* 0x0100000008087b82 */ /* 0x000ea20000000a00 */
[----:B-1----:R-:W-:Y:S02]  /*0a10*/  IMAD.U32 R4, RZ, RZ, UR4 ;  /* 0x00000004ff047e24 */ /* 0x002fe4000f8e00ff */
[----:B0-----:R-:W-:-:S07]  /*0a20*/  IMAD.U32 R5, RZ, RZ, UR5 ;  /* 0x00000005ff057e24 */ /* 0x001fce000f8e00ff */
[----:B------:R-:W-:-:S07]  /*0a30*/  LEPC R20, `(.L_x_12) ;  /* 0x000000001014794e */ /* 0x000fce0000000000 */
[----:B--2---:R-:W-:Y:S05]  /*0a40*/  CALL.ABS.NOINC R8 ;  /* 0x0000000008007343 */ /* 0x004fea0003c00000 */
.L_x_12:
[----:B------:R-:W-:Y:S05]  /*0a50*/  BSYNC.RECONVERGENT B6 ;  /* 0x0000000000067941 */ /* 0x000fea0003800200 */
.L_x_11:
[----:B------:R-:W-:Y:S01]  /*0a60*/  ISETP.NE.AND P6, PT, R19, RZ, PT ;  /* 0x000000ff1300720c */ /* 0x000fe20003fc5270 */
[----:B------:R-:W-:Y:S01]  /*0a70*/  VIADD R2, R2, 0x1 ;  /* 0x0000000102027836 */ /* 0x000fe20000000000 */
[----:B------:R-:W-:Y:S01]  /*0a80*/  IADD3 R16, P0, PT, R16, 0x1, RZ ;  /* 0x0000000110107810 */ /* 0x000fe20007f1e0ff */
[----:B------:R-:W-:-:S04]  /*0a90*/  VIADD R18, R18, 0x1 ;  /* 0x0000000112127836 */ /* 0x000fc80000000000 */
[----:B------:R-:W-:-:S06]  /*0aa0*/  IMAD.X R17, RZ, RZ, R17, P0 ;  /* 0x000000ffff117224 */ /* 0x000fcc00000e0611 */
[----:B------:R-:W-:Y:S05]  /*0ab0*/  @P6 BRA `(.L_x_13) ;  /* 0xfffffffc00846947 */ /* 0x000fea000383ffff */
[----:B------:R-:W-:Y:S05]  /*0ac0*/  EXIT ;  /* 0x000000000000794d */ /* 0x000fea0003800000 */
.L_x_14:
[----:B------:R-:W-:-:S00]  /*0ad0*/  BRA `(.L_x_14) ;  /* 0xfffffffc00fc7947 */ /* 0x000fc0000383ffff */
[----:B------:R-:W-:-:S00]  /*0ae0*/  NOP ;  /* 0x0000000000007918 */ /* 0x000fc00000000000 */
        /* <DEDUP_REMOVED lines=9> */
.L_x_15:


//--------------------- .nv.global.init           --------------------------
	.section	.nv.global.init,"aw",@progbits
.nv.global.init:
	.type		$str,@object
	.size		$str,(.L_0 - $str)
$str:
        /*0000*/ 	.byte	0x56, 0x69, 0x73, 0x69, 0x74, 0x69, 0x6e, 0x67, 0x20, 0x6e, 0x6f, 0x64, 0x65, 0x20, 0x25, 0x64
        /*0010*/ 	.byte	0x0a, 0x00
.L_0:


//--------------------- .nv.shared.reserved.0     --------------------------
	.section	.nv.shared.reserved.0,"aw",@nobits
	.weak		__nv_reservedSMEM_offset_0_alias
	.size		__nv_reservedSMEM_offset_0_alias, 0, 64
	.other		__nv_reservedSMEM_offset_0_alias,@"STO_CUDA_RESERVED_SHARED STV_DEFAULT"
__nv_reservedSMEM_offset_0_alias:
	.zero		0
	.zero		64


//--------------------- .nv.constant0._Z18breadthFirstSearchPKiPbii --------------------------
	.section	.nv.constant0._Z18breadthFirstSearchPKiPbii,"a",@progbits
	.sectionflags	@""
	.align	4
.nv.constant0._Z18breadthFirstSearchPKiPbii:
	.zero		920


//--------------------- SYMBOLS --------------------------

	.type		.nv.reservedSmem.offset0,@object
	.size		.nv.reservedSmem.offset0,0x4
	.type		vprintf,@function
